//
// Generated by NVIDIA NVVM Compiler
//
// Compiler Build ID: CL-36424714
// Cuda compilation tools, release 13.0, V13.0.88
// Based on NVVM 20.0.0
//

.version 9.0
.target sm_100
.address_size 64

	// .globl	_Z9my_kernelPiS_

.visible .entry _Z9my_kernelPiS_(
	.param .u64 .ptr .align 1 _Z9my_kernelPiS__param_0,
	.param .u64 .ptr .align 1 _Z9my_kernelPiS__param_1
)
{
	.reg .b32 	%r<4>;
	.reg .b64 	%rd<5>;

	ld.param.u64 	%rd1, [_Z9my_kernelPiS__param_0];
	ld.param.u64 	%rd2, [_Z9my_kernelPiS__param_1];
	cvta.to.global.u64 	%rd3, %rd1;
	cvta.to.global.u64 	%rd4, %rd2;
	ld.global.u32 	%r1, [%rd4];
	ld.global.u32 	%r2, [%rd3];
	shr.s32 	%r3, %r1, %r2;
	st.global.u32 	[%rd3], %r3;
	ret;

}


// ===== COMPILED SASS (sm_100) =====

	.target	sm_100

	.elftype	@"ET_EXEC"


//--------------------- .note.nv.tkinfo           --------------------------
	.section	.note.nv.tkinfo,"",@"SHT_NOTE"
	.sectionflags	@"SHF_NOTE_NV_TKINFO"
	.tkinfo
        /*0018*/ 	.word	0x00000002
        /*0030*/ 	.string	""
        /*0030*/ 	.string	"ptxas"
        /*0030*/ 	.string	"Cuda compilation tools, release 13.0, V13.0.88"
        /*0030*/ 	.string	"Build cuda_13.0.r13.0/compiler.36424714_0"
        /*0030*/ 	.string	"-arch sm_100 -m 64 "



//--------------------- .note.nv.cuinfo           --------------------------
	.section	.note.nv.cuinfo,"",@"SHT_NOTE"
	.sectionflags	@"SHF_NOTE_NV_CUINFO"
        /*0018*/ 	.short	0x0002
        /*001a*/ 	.short	0x0064
        /*001c*/ 	.short	0x0082
	.zero		2


//--------------------- .nv.info                  --------------------------
	.section	.nv.info,"",@"SHT_CUDA_INFO"
	.align	4


	//----- nvinfo : EIATTR_REGCOUNT
	.align		4
        /*0000*/ 	.byte	0x04, 0x2f
        /*0002*/ 	.short	(.L_1 - .L_0)
	.align		4
.L_0:
        /*0004*/ 	.word	index@(_Z9my_kernelPiS_)
        /*0008*/ 	.word	0x0000000a


	//----- nvinfo : EIATTR_FRAME_SIZE
	.align		4
.L_1:
        /*000c*/ 	.byte	0x04, 0x11
        /*000e*/ 	.short	(.L_3 - .L_2)
	.align		4
.L_2:
        /*0010*/ 	.word	index@(_Z9my_kernelPiS_)
        /*0014*/ 	.word	0x00000000


	//----- nvinfo : EIATTR_MIN_STACK_SIZE
	.align		4
.L_3:
        /*0018*/ 	.byte	0x04, 0x12
        /*001a*/ 	.short	(.L_5 - .L_4)
	.align		4
.L_4:
        /*001c*/ 	.word	index@(_Z9my_kernelPiS_)
        /*0020*/ 	.word	0x00000000
.L_5:


//--------------------- .nv.compat                --------------------------
	.section	.nv.compat,"",@"SHT_CUDA_COMPAT_INFO"
	.align	4
        /*0000*/ 	.byte	0x02, 0x09, 0x00, 0x00, 0x02, 0x02, 0x01, 0x00, 0x02, 0x05, 0x05, 0x00, 0x03, 0x07, 0x01, 0x01
        /*0010*/ 	.byte	0x02, 0x03, 0x00, 0x00, 0x02, 0x06, 0x01, 0x00, 0x04, 0x0b, 0x08, 0x00, 0x09, 0x00, 0x00, 0x00
        /*0020*/ 	.byte	0x00, 0x00, 0x00, 0x00


//--------------------- .nv.info._Z9my_kernelPiS_ --------------------------
	.section	.nv.info._Z9my_kernelPiS_,"",@"SHT_CUDA_INFO"
	.sectionflags	@""
	.align	4


	//----- nvinfo : EIATTR_CUDA_API_VERSION
	.align		4
        /*0000*/ 	.byte	0x04, 0x37
        /*0002*/ 	.short	(.L_7 - .L_6)
.L_6:
        /*0004*/ 	.word	0x00000082


	//----- nvinfo : EIATTR_KPARAM_INFO
	.align		4
.L_7:
        /*0008*/ 	.byte	0x04, 0x17
        /*000a*/ 	.short	(.L_9 - .L_8)
.L_8:
        /*000c*/ 	.word	0x00000000
        /*0010*/ 	.short	0x0001
        /*0012*/ 	.short	0x0008
        /*0014*/ 	.byte	0x00, 0xf5, 0x21, 0x00


	//----- nvinfo : EIATTR_KPARAM_INFO
	.align		4
.L_9:
        /*0018*/ 	.byte	0x04, 0x17
        /*001a*/ 	.short	(.L_11 - .L_10)
.L_10:
        /*001c*/ 	.word	0x00000000
        /*0020*/ 	.short	0x0000
        /*0022*/ 	.short	0x0000
        /*0024*/ 	.byte	0x00, 0xf5, 0x21, 0x00


	//----- nvinfo : EIATTR_SPARSE_MMA_MASK
	.align		4
.L_11:
        /*0028*/ 	.byte	0x03, 0x50
        /*002a*/ 	.short	0x0000


	//----- nvinfo : EIATTR_MAXREG_COUNT
	.align		4
        /*002c*/ 	.byte	0x03, 0x1b
        /*002e*/ 	.short	0x00ff


	//----- nvinfo : EIATTR_MERCURY_ISA_VERSION
	.align		4
        /*0030*/ 	.byte	0x03, 0x5f
        /*0032*/ 	.short	0x0101


	//----- nvinfo : EIATTR_VRC_CTA_INIT_COUNT
	.align		4
        /*0034*/ 	.byte	0x02, 0x4a
	.zero		1
	.zero		1


	//----- nvinfo : EIATTR_EXIT_INSTR_OFFSETS
	.align		4
        /*0038*/ 	.byte	0x04, 0x1c
        /*003a*/ 	.short	(.L_13 - .L_12)


	//   ....[0]....
.L_12:
        /*003c*/ 	.word	0x00000080


	//----- nvinfo : EIATTR_CBANK_PARAM_SIZE
	.align		4
.L_13:
        /*0040*/ 	.byte	0x03, 0x19
        /*0042*/ 	.short	0x0010


	//----- nvinfo : EIATTR_PARAM_CBANK
	.align		4
        /*0044*/ 	.byte	0x04, 0x0a
        /*0046*/ 	.short	(.L_15 - .L_14)
	.align		4
.L_14:
        /*0048*/ 	.word	index@(.nv.constant0._Z9my_kernelPiS_)
        /*004c*/ 	.short	0x0380
        /*004e*/ 	.short	0x0010


	//----- nvinfo : EIATTR_SW_WAR
	.align		4
.L_15:
        /*0050*/ 	.byte	0x04, 0x36
        /*0052*/ 	.short	(.L_17 - .L_16)
.L_16:
        /*0054*/ 	.word	0x00000008
.L_17:


//--------------------- .nv.callgraph             --------------------------
	.section	.nv.callgraph,"",@"SHT_CUDA_CALLGRAPH"
	.align	4
	.sectionentsize	8
	.align		4
        /*0000*/ 	.word	0x00000000
	.align		4
        /*0004*/ 	.word	0xffffffff
	.align		4
        /*0008*/ 	.word	0x00000000
	.align		4
        /*000c*/ 	.word	0xfffffffe
	.align		4
        /*0010*/ 	.word	0x00000000
	.align		4
        /*0014*/ 	.word	0xfffffffd
	.align		4
        /*0018*/ 	.word	0x00000000
	.align		4
        /*001c*/ 	.word	0xfffffffc


//--------------------- .text._Z9my_kernelPiS_    --------------------------
	.section	.text._Z9my_kernelPiS_,"ax",@progbits
	.align	128
        .global         _Z9my_kernelPiS_
        .type           _Z9my_kernelPiS_,@function
        .size           _Z9my_kernelPiS_,(.L_x_1 - _Z9my_kernelPiS_)
        .other          _Z9my_kernelPiS_,@"STO_CUDA_ENTRY STV_DEFAULT"
_Z9my_kernelPiS_:
.text._Z9my_kernelPiS_:
[----:B------:R-:W-:Y:S08]  /*0000*/  LDC R1, c[0x0][0x37c] ;  /* 0x0000df00ff017b82 */ /* 0x000ff00000000800 */
[----:B------:R-:W0:Y:S01]  /*0010*/  LDC.64 R2, c[0x0][0x388] ;  /* 0x0000e200ff027b82 */ /* 0x000e220000000a00 */
[----:B------:R-:W0:Y:S07]  /*0020*/  LDCU.64 UR4, c[0x0][0x358] ;  /* 0x00006b00ff0477ac */ /* 0x000e2e0008000a00 */
[----:B------:R-:W1:Y:S01]  /*0030*/  LDC.64 R4, c[0x0][0x380] ;  /* 0x0000e000ff047b82 */ /* 0x000e620000000a00 */
[----:B0-----:R-:W2:Y:S04]  /*0040*/  LDG.E R2, desc[UR4][R2.64] ;  /* 0x0000000402027981 */ /* 0x001ea8000c1e1900 */
[----:B-1----:R-:W2:Y:S02]  /*0050*/  LDG.E R7, desc[UR4][R4.64] ;  /* 0x0000000404077981 */ /* 0x002ea4000c1e1900 */
[----:B--2---:R-:W-:-:S05]  /*0060*/  SHF.R.S32.HI R7, RZ, R7, R2 ;  /* 0x00000007ff077219 */ /* 0x004fca0000011402 */
[----:B------:R-:W-:Y:S01]  /*0070*/  STG.E desc[UR4][R4.64], R7 ;  /* 0x0000000704007986 */ /* 0x000fe2000c101904 */
[----:B------:R-:W-:Y:S05]  /*0080*/  EXIT ;  /* 0x000000000000794d */ /* 0x000fea0003800000 */
.L_x_0:
[----:B------:R-:W-:-:S00]  /*0090*/  BRA `(.L_x_0) ;  /* 0xfffffffc00fc7947 */ /* 0x000fc0000383ffff */
[----:B------:R-:W-:-:S00]  /*00a0*/  NOP ;  /* 0x0000000000007918 */ /* 0x000fc00000000000 */
        /* <DEDUP_REMOVED lines=13> */
.L_x_1:


//--------------------- .nv.shared.reserved.0     --------------------------
	.section	.nv.shared.reserved.0,"aw",@nobits
	.weak		__nv_reservedSMEM_offset_0_alias
	.size		__nv_reservedSMEM_offset_0_alias, 0, 64
	.other		__nv_reservedSMEM_offset_0_alias,@"STO_CUDA_RESERVED_SHARED STV_DEFAULT"
__nv_reservedSMEM_offset_0_alias:
	.zero		0
	.zero		64


//--------------------- .nv.constant0._Z9my_kernelPiS_ --------------------------
	.section	.nv.constant0._Z9my_kernelPiS_,"a",@progbits
	.sectionflags	@""
	.align	4
.nv.constant0._Z9my_kernelPiS_:
	.zero		912


//--------------------- SYMBOLS --------------------------

	.type		.nv.reservedSmem.offset0,@object
	.size		.nv.reservedSmem.offset0,0x4
